	.headerflags	@"EF_CUDA_TEXMODE_UNIFIED EF_CUDA_64BIT_ADDRESS EF_CUDA_ACCELERATORS EF_CUDA_SM90 EF_CUDA_VIRTUAL_SM(EF_CUDA_SM90)"
	.elftype	@"ET_EXEC"


//--------------------- .nv.info                  --------------------------
	.section	.nv.info,"",@"SHT_CUDA_INFO"
	.align	4


	//----- nvinfo : EIATTR_REGCOUNT
	.align		4
        /*0000*/ 	.byte	0x04, 0x2f
        /*0002*/ 	.short	(.L_1 - .L_0)
	.align		4
.L_0:
        /*0004*/ 	.word	index@(triton_poi_fused_add_convolution_mul_relu_41)
        /*0008*/ 	.word	0x00000020


	//----- nvinfo : EIATTR_MIN_STACK_SIZE
	.align		4
.L_1:
        /*000c*/ 	.byte	0x04, 0x12
        /*000e*/ 	.short	(.L_3 - .L_2)
	.align		4
.L_2:
        /*0010*/ 	.word	index@(triton_poi_fused_add_convolution_mul_relu_41)
        /*0014*/ 	.word	0x00000000


	//----- nvinfo : EIATTR_FRAME_SIZE
	.align		4
.L_3:
        /*0018*/ 	.byte	0x04, 0x11
        /*001a*/ 	.short	(.L_5 - .L_4)
	.align		4
.L_4:
        /*001c*/ 	.word	index@(triton_poi_fused_add_convolution_mul_relu_41)
        /*0020*/ 	.word	0x00000000


	//----- nvinfo : EIATTR_MIN_STACK_SIZE
	.align		4
.L_5:
        /*0024*/ 	.byte	0x04, 0x12
        /*0026*/ 	.short	(.L_7 - .L_6)
	.align		4
.L_6:
        /*0028*/ 	.word	index@(triton_poi_fused_add_convolution_mul_relu_41)
        /*002c*/ 	.word	0x00000000
.L_7:


//--------------------- .nv.info.triton_poi_fused_add_convolution_mul_relu_41 --------------------------
	.section	.nv.info.triton_poi_fused_add_convolution_mul_relu_41,"",@"SHT_CUDA_INFO"
	.sectionflags	@""
	.align	4


	//----- nvinfo : EIATTR_CUDA_API_VERSION
	.align		4
        /*0000*/ 	.byte	0x04, 0x37
        /*0002*/ 	.short	(.L_9 - .L_8)
.L_8:
        /*0004*/ 	.word	0x0000007c


	//----- nvinfo : EIATTR_KPARAM_INFO
	.align		4
.L_9:
        /*0008*/ 	.byte	0x04, 0x17
        /*000a*/ 	.short	(.L_11 - .L_10)
.L_10:
        /*000c*/ 	.word	0x00000000
        /*0010*/ 	.short	0x0003
        /*0012*/ 	.short	0x0018
        /*0014*/ 	.byte	0x00, 0xf0, 0x11, 0x00


	//----- nvinfo : EIATTR_KPARAM_INFO
	.align		4
.L_11:
        /*0018*/ 	.byte	0x04, 0x17
        /*001a*/ 	.short	(.L_13 - .L_12)
.L_12:
        /*001c*/ 	.word	0x00000000
        /*0020*/ 	.short	0x0002
        /*0022*/ 	.short	0x0010
        /*0024*/ 	.byte	0x00, 0xf4, 0x21, 0x00


	//----- nvinfo : EIATTR_KPARAM_INFO
	.align		4
.L_13:
        /*0028*/ 	.byte	0x04, 0x17
        /*002a*/ 	.short	(.L_15 - .L_14)
.L_14:
        /*002c*/ 	.word	0x00000000
        /*0030*/ 	.short	0x0001
        /*0032*/ 	.short	0x0008
        /*0034*/ 	.byte	0x00, 0xf4, 0x21, 0x00


	//----- nvinfo : EIATTR_KPARAM_INFO
	.align		4
.L_15:
        /*0038*/ 	.byte	0x04, 0x17
        /*003a*/ 	.short	(.L_17 - .L_16)
.L_16:
        /*003c*/ 	.word	0x00000000
        /*0040*/ 	.short	0x0000
        /*0042*/ 	.short	0x0000
        /*0044*/ 	.byte	0x00, 0xf4, 0x21, 0x00


	//----- nvinfo : EIATTR_SPARSE_MMA_MASK
	.align		4
.L_17:
        /*0048*/ 	.byte	0x03, 0x50
        /*004a*/ 	.short	0x0000


	//----- nvinfo : EIATTR_MAXREG_COUNT
	.align		4
        /*004c*/ 	.byte	0x03, 0x1b
        /*004e*/ 	.short	0x00ff


	//----- nvinfo : EIATTR_EXIT_INSTR_OFFSETS
	.align		4
        /*0050*/ 	.byte	0x04, 0x1c
        /*0052*/ 	.short	(.L_19 - .L_18)


	//   ....[0]....
.L_18:
        /*0054*/ 	.word	0x000004c0


	//   ....[1]....
        /*0058*/ 	.word	0x000004e0


	//----- nvinfo : EIATTR_REQNTID
	.align		4
.L_19:
        /*005c*/ 	.byte	0x04, 0x10
        /*005e*/ 	.short	(.L_21 - .L_20)
.L_20:
        /*0060*/ 	.word	0x00000080
        /*0064*/ 	.word	0x00000001
        /*0068*/ 	.word	0x00000001


	//----- nvinfo : EIATTR_CBANK_PARAM_SIZE
	.align		4
.L_21:
        /*006c*/ 	.byte	0x03, 0x19
        /*006e*/ 	.short	0x001c


	//----- nvinfo : EIATTR_PARAM_CBANK
	.align		4
        /*0070*/ 	.byte	0x04, 0x0a
        /*0072*/ 	.short	(.L_23 - .L_22)
	.align		4
.L_22:
        /*0074*/ 	.word	index@(.nv.constant0.triton_poi_fused_add_convolution_mul_relu_41)
        /*0078*/ 	.short	0x0210
        /*007a*/ 	.short	0x001c


	//----- nvinfo : EIATTR_SW_WAR
	.align		4
.L_23:
        /*007c*/ 	.byte	0x04, 0x36
        /*007e*/ 	.short	(.L_25 - .L_24)
.L_24:
        /*0080*/ 	.word	0x00000008
.L_25:


//--------------------- .nv.callgraph             --------------------------
	.section	.nv.callgraph,"",@"SHT_CUDA_CALLGRAPH"
	.align	4
	.sectionentsize	8
	.align		4
        /*0000*/ 	.word	0x00000000
	.align		4
        /*0004*/ 	.word	0xffffffff
	.align		4
        /*0008*/ 	.word	0x00000000
	.align		4
        /*000c*/ 	.word	0xfffffffe
	.align		4
        /*0010*/ 	.word	0x00000000
	.align		4
        /*0014*/ 	.word	0xfffffffd
	.align		4
        /*0018*/ 	.word	0x00000000
	.align		4
        /*001c*/ 	.word	0xfffffffc


//--------------------- .text.triton_poi_fused_add_convolution_mul_relu_41 --------------------------
	.section	.text.triton_poi_fused_add_convolution_mul_relu_41,"ax",@progbits
	.align	128
        .global         triton_poi_fused_add_convolution_mul_relu_41
        .type           triton_poi_fused_add_convolution_mul_relu_41,@function
        .size           triton_poi_fused_add_convolution_mul_relu_41,(.L_x_1 - triton_poi_fused_add_convolution_mul_relu_41)
        .other          triton_poi_fused_add_convolution_mul_relu_41,@"STO_CUDA_ENTRY STV_DEFAULT"
triton_poi_fused_add_convolution_mul_relu_41:
.text.triton_poi_fused_add_convolution_mul_relu_41:
[----:B------:R-:W0:Y:S02]  /*0000*/  LDC R1, c[0x0][0x28] ;  /* 0x00000a00ff017b82 */ /* 0x000e240000000800 */
[----:B------:R-:W1:Y:S01]  /*0010*/  S2R R0, SR_TID.X ;  /* 0x0000000000007919 */ /* 0x000e620000002100 */
[----:B------:R-:W2:Y:S01]  /*0020*/  LDC.64 R12, c[0x0][0x218] ;  /* 0x00008600ff0c7b82 */ /* 0x000ea20000000a00 */
[----:B------:R-:W-:Y:S02]  /*0030*/  CS2R R6, SRZ ;  /* 0x0000000000067805 */ /* 0x000fe4000001ff00 */
[----:B------:R-:W-:Y:S01]  /*0040*/  CS2R R8, SRZ ;  /* 0x0000000000087805 */ /* 0x000fe2000001ff00 */
[----:B------:R-:W3:Y:S01]  /*0050*/  S2R R3, SR_CTAID.X ;  /* 0x0000000000037919 */ /* 0x000ee20000002500 */
[----:B------:R-:W-:-:S03]  /*0060*/  ULDC.64 UR4, c[0x0][0x208] ;  /* 0x0000820000047ab9 */ /* 0x000fc60000000a00 */
[----:B------:R-:W4:Y:S01]  /*0070*/  LDC.64 R16, c[0x0][0x220] ;  /* 0x00008800ff107b82 */ /* 0x000f220000000a00 */
[----:B-1----:R-:W-:-:S05]  /*0080*/  IMAD.SHL.U32 R0, R0, 0x4, RZ ;  /* 0x0000000400007824 */ /* 0x002fca00078e00ff */
[----:B------:R-:W-:-:S05]  /*0090*/  LOP3.LUT R0, R0, 0x1fc, RZ, 0xc0, !PT ;  /* 0x000001fc00007812 */ /* 0x000fca00078ec0ff */
[----:B---3--:R-:W-:Y:S02]  /*00a0*/  IMAD R28, R3, 0x400, R0 ;  /* 0x00000400031c7824 */ /* 0x008fe400078e0200 */
[----:B------:R-:W1:Y:S02]  /*00b0*/  LDC.64 R2, c[0x0][0x210] ;  /* 0x00008400ff027b82 */ /* 0x000e640000000a00 */
[C---:B------:R-:W-:Y:S01]  /*00c0*/  IMAD.HI R0, R28.reuse, 0x78787879, RZ ;  /* 0x787878791c007827 */ /* 0x040fe200078e02ff */
[----:B------:R-:W-:-:S04]  /*00d0*/  ISETP.GE.AND P5, PT, R28, 0x26400, PT ;  /* 0x000264001c00780c */ /* 0x000fc80003fa6270 */
[----:B------:R-:W-:-:S04]  /*00e0*/  SHF.R.U32.HI R5, RZ, 0x1f, R0 ;  /* 0x0000001fff057819 */ /* 0x000fc80000011600 */
[----:B------:R-:W-:Y:S01]  /*00f0*/  LEA.HI.SX32 R11, R0, R5, 0x17 ;  /* 0x00000005000b7211 */ /* 0x000fe200078fbaff */
[----:B------:R-:W-:Y:S01]  /*0100*/  VIADD R0, R28, 0x200 ;  /* 0x000002001c007836 */ /* 0x000fe20000000000 */
[----:B------:R-:W-:-:S03]  /*0110*/  CS2R R4, SRZ ;  /* 0x0000000000047805 */ /* 0x000fc6000001ff00 */
[----:B------:R-:W-:-:S04]  /*0120*/  IMAD.HI R18, R0, 0x78787879, RZ ;  /* 0x7878787900127827 */ /* 0x000fc800078e02ff */
[----:B------:R-:W-:Y:S01]  /*0130*/  IMAD R15, R11, -0x440, R28 ;  /* 0xfffffbc00b0f7824 */ /* 0x000fe200078e021c */
[----:B------:R-:W-:Y:S02]  /*0140*/  SHF.R.U32.HI R19, RZ, 0x1f, R18 ;  /* 0x0000001fff137819 */ /* 0x000fe40000011612 */
[----:B------:R-:W-:Y:S02]  /*0150*/  CS2R R10, SRZ ;  /* 0x00000000000a7805 */ /* 0x000fe4000001ff00 */
[----:B------:R-:W-:Y:S01]  /*0160*/  ISETP.GE.AND P0, PT, R0, 0x26400, PT ;  /* 0x000264000000780c */ /* 0x000fe20003f06270 */
[----:B-1----:R-:W-:Y:S01]  /*0170*/  IMAD.WIDE R2, R28, 0x4, R2 ;  /* 0x000000041c027825 */ /* 0x002fe200078e0202 */
[----:B------:R-:W-:-:S03]  /*0180*/  LEA.HI.SX32 R19, R18, R19, 0x17 ;  /* 0x0000001312137211 */ /* 0x000fc600078fbaff */
[----:B--2---:R-:W-:Y:S01]  /*0190*/  IMAD.WIDE R14, R15, 0x4, R12 ;  /* 0x000000040f0e7825 */ /* 0x004fe200078e020c */
[----:B------:R-:W2:Y:S03]  /*01a0*/  @!P5 LDG.E.128 R8, desc[UR4][R2.64] ;  /* 0x000000040208d981 */ /* 0x000ea6000c1e1d00 */
[----:B------:R-:W-:Y:S01]  /*01b0*/  IMAD R19, R19, -0x440, R0 ;  /* 0xfffffbc013137824 */ /* 0x000fe200078e0200 */
[----:B------:R1:W2:Y:S01]  /*01c0*/  @!P5 LDG.E.EL.128 R4, desc[UR4][R14.64] ;  /* 0x000000040e04d981 */ /* 0x0002a2000c2e1d00 */
[----:B------:R-:W-:Y:S02]  /*01d0*/  CS2R R20, SRZ ;  /* 0x0000000000147805 */ /* 0x000fe4000001ff00 */
[----:B------:R-:W-:Y:S01]  /*01e0*/  CS2R R22, SRZ ;  /* 0x0000000000167805 */ /* 0x000fe2000001ff00 */
[----:B------:R-:W-:Y:S01]  /*01f0*/  IMAD.WIDE R24, R19, 0x4, R12 ;  /* 0x0000000413187825 */ /* 0x000fe200078e020c */
[----:B------:R-:W-:-:S03]  /*0200*/  CS2R R12, SRZ ;  /* 0x00000000000c7805 */ /* 0x000fc6000001ff00 */
[----:B----4-:R-:W-:Y:S01]  /*0210*/  IMAD.WIDE R28, R28, 0x4, R16 ;  /* 0x000000041c1c7825 */ /* 0x010fe200078e0210 */
[----:B-1----:R-:W-:Y:S02]  /*0220*/  CS2R R14, SRZ ;  /* 0x00000000000e7805 */ /* 0x002fe4000001ff00 */
[----:B------:R-:W-:Y:S02]  /*0230*/  CS2R R16, SRZ ;  /* 0x0000000000107805 */ /* 0x000fe4000001ff00 */
[----:B------:R-:W-:Y:S01]  /*0240*/  CS2R R18, SRZ ;  /* 0x0000000000127805 */ /* 0x000fe2000001ff00 */
[----:B------:R-:W3:Y:S01]  /*0250*/  @!P5 LDG.E.128 R20, desc[UR4][R28.64] ;  /* 0x000000041c14d981 */ /* 0x000ee2000c1e1d00 */
[----:B------:R-:W-:-:S03]  /*0260*/  CS2R R26, SRZ ;  /* 0x00000000001a7805 */ /* 0x000fc6000001ff00 */
[----:B------:R1:W4:Y:S04]  /*0270*/  @!P0 LDG.E.EL.128 R12, desc[UR4][R24.64] ;  /* 0x00000004180c8981 */ /* 0x000328000c2e1d00 */
[----:B------:R-:W4:Y:S01]  /*0280*/  @!P0 LDG.E.128 R16, desc[UR4][R2.64+0x800] ;  /* 0x0008000402108981 */ /* 0x000f22000c1e1d00 */
[----:B-1----:R-:W-:-:S06]  /*0290*/  CS2R R24, SRZ ;  /* 0x0000000000187805 */ /* 0x002fcc000001ff00 */
[----:B------:R-:W5:Y:S01]  /*02a0*/  @!P0 LDG.E.128 R24, desc[UR4][R28.64+0x800] ;  /* 0x000800041c188981 */ /* 0x000f62000c1e1d00 */
[----:B--2---:R-:W-:Y:S01]  /*02b0*/  FADD R0, R7, R11 ;  /* 0x0000000b07007221 */ /* 0x004fe20000000000 */
[----:B------:R-:W-:Y:S01]  /*02c0*/  FADD R7, R6, R10 ;  /* 0x0000000a06077221 */ /* 0x000fe20000000000 */
[----:B------:R-:W-:Y:S01]  /*02d0*/  FADD R6, R5, R9 ;  /* 0x0000000905067221 */ /* 0x000fe20000000000 */
[----:B------:R-:W-:Y:S01]  /*02e0*/  FADD R5, R4, R8 ;  /* 0x0000000804057221 */ /* 0x000fe20000000000 */
[----:B---3--:R-:W-:Y:S01]  /*02f0*/  FFMA R0, R0, 0.10000000149011611938, R23 ;  /* 0x3dcccccd00007823 */ /* 0x008fe20000000017 */
[----:B------:R-:W-:Y:S01]  /*0300*/  FFMA R22, R7, 0.10000000149011611938, R22 ;  /* 0x3dcccccd07167823 */ /* 0x000fe20000000016 */
[----:B------:R-:W-:Y:S01]  /*0310*/  FFMA R21, R6, 0.10000000149011611938, R21 ;  /* 0x3dcccccd06157823 */ /* 0x000fe20000000015 */
[----:B------:R-:W-:Y:S02]  /*0320*/  FFMA R20, R5, 0.10000000149011611938, R20 ;  /* 0x3dcccccd05147823 */ /* 0x000fe40000000014 */
[----:B------:R-:W-:-:S02]  /*0330*/  FSETP.GEU.AND P1, PT, R0, RZ, PT ;  /* 0x000000ff0000720b */ /* 0x000fc40003f2e000 */
[----:B------:R-:W-:Y:S01]  /*0340*/  FSETP.GEU.AND P2, PT, R22, RZ, PT ;  /* 0x000000ff1600720b */ /* 0x000fe20003f4e000 */
[----:B----4-:R-:W-:Y:S01]  /*0350*/  FADD R8, R15, R19 ;  /* 0x000000130f087221 */ /* 0x010fe20000000000 */
[----:B------:R-:W-:Y:S01]  /*0360*/  FADD R9, R14, R18 ;  /* 0x000000120e097221 */ /* 0x000fe20000000000 */
[----:B------:R-:W-:Y:S01]  /*0370*/  FADD R10, R13, R17 ;  /* 0x000000110d0a7221 */ /* 0x000fe20000000000 */
[----:B------:R-:W-:Y:S01]  /*0380*/  FADD R11, R12, R16 ;  /* 0x000000100c0b7221 */ /* 0x000fe20000000000 */
[----:B------:R-:W-:Y:S02]  /*0390*/  FSETP.GEU.AND P3, PT, R21, RZ, PT ;  /* 0x000000ff1500720b */ /* 0x000fe40003f6e000 */
[----:B------:R-:W-:Y:S02]  /*03a0*/  FSETP.GEU.AND P4, PT, R20, RZ, PT ;  /* 0x000000ff1400720b */ /* 0x000fe40003f8e000 */
[----:B------:R-:W-:Y:S02]  /*03b0*/  SEL R7, R0, RZ, P1 ;  /* 0x000000ff00077207 */ /* 0x000fe40000800000 */
[----:B------:R-:W-:Y:S01]  /*03c0*/  SEL R6, R22, RZ, P2 ;  /* 0x000000ff16067207 */ /* 0x000fe20001000000 */
[----:B-----5:R-:W-:Y:S01]  /*03d0*/  FFMA R8, R8, 0.10000000149011611938, R27 ;  /* 0x3dcccccd08087823 */ /* 0x020fe2000000001b */
[----:B------:R-:W-:Y:S01]  /*03e0*/  FFMA R9, R9, 0.10000000149011611938, R26 ;  /* 0x3dcccccd09097823 */ /* 0x000fe2000000001a */
[----:B------:R-:W-:Y:S01]  /*03f0*/  FFMA R10, R10, 0.10000000149011611938, R25 ;  /* 0x3dcccccd0a0a7823 */ /* 0x000fe20000000019 */
[----:B------:R-:W-:Y:S01]  /*0400*/  FFMA R11, R11, 0.10000000149011611938, R24 ;  /* 0x3dcccccd0b0b7823 */ /* 0x000fe20000000018 */
[----:B------:R-:W-:-:S02]  /*0410*/  SEL R5, R21, RZ, P3 ;  /* 0x000000ff15057207 */ /* 0x000fc40001800000 */
[----:B------:R-:W-:Y:S02]  /*0420*/  SEL R4, R20, RZ, P4 ;  /* 0x000000ff14047207 */ /* 0x000fe40002000000 */
[----:B------:R-:W-:Y:S02]  /*0430*/  FSETP.GEU.AND P1, PT, R8, RZ, PT ;  /* 0x000000ff0800720b */ /* 0x000fe40003f2e000 */
[----:B------:R-:W-:Y:S01]  /*0440*/  FSETP.GEU.AND P2, PT, R9, RZ, PT ;  /* 0x000000ff0900720b */ /* 0x000fe20003f4e000 */
[----:B------:R1:W-:Y:S01]  /*0450*/  @!P5 STG.E.128 desc[UR4][R2.64], R4 ;  /* 0x000000040200d986 */ /* 0x0003e2000c101d04 */
[----:B------:R-:W-:Y:S02]  /*0460*/  FSETP.GEU.AND P3, PT, R10, RZ, PT ;  /* 0x000000ff0a00720b */ /* 0x000fe40003f6e000 */
[----:B------:R-:W-:Y:S02]  /*0470*/  FSETP.GEU.AND P4, PT, R11, RZ, PT ;  /* 0x000000ff0b00720b */ /* 0x000fe40003f8e000 */
[----:B------:R-:W-:-:S02]  /*0480*/  SEL R15, R8, RZ, P1 ;  /* 0x000000ff080f7207 */ /* 0x000fc40000800000 */
[----:B------:R-:W-:Y:S02]  /*0490*/  SEL R14, R9, RZ, P2 ;  /* 0x000000ff090e7207 */ /* 0x000fe40001000000 */
[----:B------:R-:W-:Y:S02]  /*04a0*/  SEL R13, R10, RZ, P3 ;  /* 0x000000ff0a0d7207 */ /* 0x000fe40001800000 */
[----:B------:R-:W-:Y:S01]  /*04b0*/  SEL R12, R11, RZ, P4 ;  /* 0x000000ff0b0c7207 */ /* 0x000fe20002000000 */
[----:B------:R-:W-:Y:S06]  /*04c0*/  @P0 EXIT ;  /* 0x000000000000094d */ /* 0x000fec0003800000 */
[----:B------:R-:W-:Y:S01]  /*04d0*/  STG.E.128 desc[UR4][R2.64+0x800], R12 ;  /* 0x0008000c02007986 */ /* 0x000fe2000c101d04 */
[----:B------:R-:W-:Y:S05]  /*04e0*/  EXIT ;  /* 0x000000000000794d */ /* 0x000fea0003800000 */
.L_x_0:
[----:B------:R-:W-:-:S00]  /*04f0*/  BRA `(.L_x_0) ;  /* 0xfffffffc00fc7947 */ /* 0x000fc0000383ffff */
[----:B------:R-:W-:-:S00]  /*0500*/  NOP ;  /* 0x0000000000007918 */ /* 0x000fc00000000000 */
[----:B------:R-:W-:-:S00]  /*0510*/  NOP ;  /* 0x0000000000007918 */ /* 0x000fc00000000000 */
[----:B------:R-:W-:-:S00]  /*0520*/  NOP ;  /* 0x0000000000007918 */ /* 0x000fc00000000000 */
[----:B------:R-:W-:-:S00]  /*0530*/  NOP ;  /* 0x0000000000007918 */ /* 0x000fc00000000000 */
[----:B------:R-:W-:-:S00]  /*0540*/  NOP ;  /* 0x0000000000007918 */ /* 0x000fc00000000000 */
[----:B------:R-:W-:-:S00]  /*0550*/  NOP ;  /* 0x0000000000007918 */ /* 0x000fc00000000000 */
[----:B------:R-:W-:-:S00]  /*0560*/  NOP ;  /* 0x0000000000007918 */ /* 0x000fc00000000000 */
[----:B------:R-:W-:-:S00]  /*0570*/  NOP ;  /* 0x0000000000007918 */ /* 0x000fc00000000000 */
.L_x_1:


//--------------------- .nv.constant0.triton_poi_fused_add_convolution_mul_relu_41 --------------------------
	.section	.nv.constant0.triton_poi_fused_add_convolution_mul_relu_41,"a",@progbits
	.sectionflags	@""
	.align	4
.nv.constant0.triton_poi_fused_add_convolution_mul_relu_41:
	.zero		556
